//
// Generated by NVIDIA NVVM Compiler
//
// Compiler Build ID: CL-36424714
// Cuda compilation tools, release 13.0, V13.0.88
// Based on NVVM 20.0.0
//

.version 9.0
.target sm_100
.address_size 64

	// .globl	_Z15integrateBodiesP6float3S0_S0_S0_f

.visible .entry _Z15integrateBodiesP6float3S0_S0_S0_f(
	.param .u64 .ptr .align 1 _Z15integrateBodiesP6float3S0_S0_S0_f_param_0,
	.param .u64 .ptr .align 1 _Z15integrateBodiesP6float3S0_S0_S0_f_param_1,
	.param .u64 .ptr .align 1 _Z15integrateBodiesP6float3S0_S0_S0_f_param_2,
	.param .u64 .ptr .align 1 _Z15integrateBodiesP6float3S0_S0_S0_f_param_3,
	.param .f32 _Z15integrateBodiesP6float3S0_S0_S0_f_param_4
)
{
	.reg .b32 	%r<5>;
	.reg .b32 	%f<82>;
	.reg .b64 	%rd<14>;
	.reg .b64 	%fd<9>;

	ld.param.u64 	%rd1, [_Z15integrateBodiesP6float3S0_S0_S0_f_param_0];
	ld.param.u64 	%rd2, [_Z15integrateBodiesP6float3S0_S0_S0_f_param_1];
	ld.param.u64 	%rd3, [_Z15integrateBodiesP6float3S0_S0_S0_f_param_2];
	ld.param.u64 	%rd4, [_Z15integrateBodiesP6float3S0_S0_S0_f_param_3];
	ld.param.f32 	%f1, [_Z15integrateBodiesP6float3S0_S0_S0_f_param_4];
	cvta.to.global.u64 	%rd5, %rd3;
	mov.u32 	%r1, %ctaid.x;
	mov.u32 	%r2, %ntid.x;
	mov.u32 	%r3, %tid.x;
	mad.lo.s32 	%r4, %r1, %r2, %r3;
	mul.wide.s32 	%rd6, %r4, 12;
	add.s64 	%rd7, %rd5, %rd6;
	ld.global.f32 	%f2, [%rd7+8];
	ld.global.f32 	%f3, [%rd7+4];
	ld.global.f32 	%f4, [%rd7];
	ld.global.f32 	%f5, [%rd5];
	ld.global.f32 	%f6, [%rd5+4];
	ld.global.f32 	%f7, [%rd5+8];
	sub.f32 	%f8, %f5, %f4;
	sub.f32 	%f9, %f6, %f3;
	sub.f32 	%f10, %f7, %f2;
	mul.f32 	%f11, %f9, %f9;
	fma.rn.f32 	%f12, %f8, %f8, %f11;
	fma.rn.f32 	%f13, %f10, %f10, %f12;
	cvt.f64.f32 	%fd1, %f13;
	add.f64 	%fd2, %fd1, 0d3EB0C6F7A0B5ED8D;
	cvt.rn.f32.f64 	%f14, %fd2;
	sqrt.rn.f32 	%f15, %f14;
	rcp.rn.f32 	%f16, %f15;
	mul.f32 	%f17, %f16, %f16;
	mul.f32 	%f18, %f16, %f17;
	fma.rn.f32 	%f19, %f8, %f18, 0f00000000;
	fma.rn.f32 	%f20, %f9, %f18, 0f00000000;
	fma.rn.f32 	%f21, %f10, %f18, 0f00000000;
	ld.global.f32 	%f22, [%rd5+12];
	ld.global.f32 	%f23, [%rd5+16];
	ld.global.f32 	%f24, [%rd5+20];
	sub.f32 	%f25, %f22, %f4;
	sub.f32 	%f26, %f23, %f3;
	sub.f32 	%f27, %f24, %f2;
	mul.f32 	%f28, %f26, %f26;
	fma.rn.f32 	%f29, %f25, %f25, %f28;
	fma.rn.f32 	%f30, %f27, %f27, %f29;
	cvt.f64.f32 	%fd3, %f30;
	add.f64 	%fd4, %fd3, 0d3EB0C6F7A0B5ED8D;
	cvt.rn.f32.f64 	%f31, %fd4;
	sqrt.rn.f32 	%f32, %f31;
	rcp.rn.f32 	%f33, %f32;
	mul.f32 	%f34, %f33, %f33;
	mul.f32 	%f35, %f33, %f34;
	fma.rn.f32 	%f36, %f25, %f35, %f19;
	fma.rn.f32 	%f37, %f26, %f35, %f20;
	fma.rn.f32 	%f38, %f27, %f35, %f21;
	ld.global.f32 	%f39, [%rd5+24];
	ld.global.f32 	%f40, [%rd5+28];
	ld.global.f32 	%f41, [%rd5+32];
	sub.f32 	%f42, %f39, %f4;
	sub.f32 	%f43, %f40, %f3;
	sub.f32 	%f44, %f41, %f2;
	mul.f32 	%f45, %f43, %f43;
	fma.rn.f32 	%f46, %f42, %f42, %f45;
	fma.rn.f32 	%f47, %f44, %f44, %f46;
	cvt.f64.f32 	%fd5, %f47;
	add.f64 	%fd6, %fd5, 0d3EB0C6F7A0B5ED8D;
	cvt.rn.f32.f64 	%f48, %fd6;
	sqrt.rn.f32 	%f49, %f48;
	rcp.rn.f32 	%f50, %f49;
	mul.f32 	%f51, %f50, %f50;
	mul.f32 	%f52, %f50, %f51;
	fma.rn.f32 	%f53, %f42, %f52, %f36;
	fma.rn.f32 	%f54, %f43, %f52, %f37;
	fma.rn.f32 	%f55, %f44, %f52, %f38;
	ld.global.f32 	%f56, [%rd5+36];
	ld.global.f32 	%f57, [%rd5+40];
	ld.global.f32 	%f58, [%rd5+44];
	sub.f32 	%f59, %f56, %f4;
	sub.f32 	%f60, %f57, %f3;
	sub.f32 	%f61, %f58, %f2;
	mul.f32 	%f62, %f60, %f60;
	fma.rn.f32 	%f63, %f59, %f59, %f62;
	fma.rn.f32 	%f64, %f61, %f61, %f63;
	cvt.f64.f32 	%fd7, %f64;
	add.f64 	%fd8, %fd7, 0d3EB0C6F7A0B5ED8D;
	cvt.rn.f32.f64 	%f65, %fd8;
	sqrt.rn.f32 	%f66, %f65;
	rcp.rn.f32 	%f67, %f66;
	mul.f32 	%f68, %f67, %f67;
	mul.f32 	%f69, %f67, %f68;
	fma.rn.f32 	%f70, %f59, %f69, %f53;
	fma.rn.f32 	%f71, %f60, %f69, %f54;
	fma.rn.f32 	%f72, %f61, %f69, %f55;
	cvta.to.global.u64 	%rd8, %rd4;
	cvta.to.global.u64 	%rd9, %rd1;
	cvta.to.global.u64 	%rd10, %rd2;
	add.s64 	%rd11, %rd8, %rd6;
	ld.global.f32 	%f73, [%rd11];
	ld.global.f32 	%f74, [%rd11+4];
	ld.global.f32 	%f75, [%rd11+8];
	fma.rn.f32 	%f76, %f1, %f70, %f73;
	fma.rn.f32 	%f77, %f1, %f71, %f74;
	fma.rn.f32 	%f78, %f1, %f72, %f75;
	fma.rn.f32 	%f79, %f1, %f76, %f4;
	fma.rn.f32 	%f80, %f1, %f77, %f3;
	fma.rn.f32 	%f81, %f1, %f78, %f2;
	add.s64 	%rd12, %rd9, %rd6;
	st.global.f32 	[%rd12], %f79;
	st.global.f32 	[%rd12+4], %f80;
	st.global.f32 	[%rd12+8], %f81;
	add.s64 	%rd13, %rd10, %rd6;
	st.global.f32 	[%rd13], %f76;
	st.global.f32 	[%rd13+4], %f77;
	st.global.f32 	[%rd13+8], %f78;
	ret;

}


// ===== COMPILED SASS (sm_100) =====

	.target	sm_100

	.elftype	@"ET_EXEC"


//--------------------- .note.nv.tkinfo           --------------------------
	.section	.note.nv.tkinfo,"",@"SHT_NOTE"
	.sectionflags	@"SHF_NOTE_NV_TKINFO"
	.tkinfo
        /*0018*/ 	.word	0x00000002
        /*0030*/ 	.string	""
        /*0030*/ 	.string	"ptxas"
        /*0030*/ 	.string	"Cuda compilation tools, release 13.0, V13.0.88"
        /*0030*/ 	.string	"Build cuda_13.0.r13.0/compiler.36424714_0"
        /*0030*/ 	.string	"-arch sm_100 -m 64 "



//--------------------- .note.nv.cuinfo           --------------------------
	.section	.note.nv.cuinfo,"",@"SHT_NOTE"
	.sectionflags	@"SHF_NOTE_NV_CUINFO"
        /*0018*/ 	.short	0x0002
        /*001a*/ 	.short	0x0064
        /*001c*/ 	.short	0x0082
	.zero		2


//--------------------- .nv.info                  --------------------------
	.section	.nv.info,"",@"SHT_CUDA_INFO"
	.align	4


	//----- nvinfo : EIATTR_REGCOUNT
	.align		4
        /*0000*/ 	.byte	0x04, 0x2f
        /*0002*/ 	.short	(.L_1 - .L_0)
	.align		4
.L_0:
        /*0004*/ 	.word	index@(_Z15integrateBodiesP6float3S0_S0_S0_f)
        /*0008*/ 	.word	0x0000001c


	//----- nvinfo : EIATTR_FRAME_SIZE
	.align		4
.L_1:
        /*000c*/ 	.byte	0x04, 0x11
        /*000e*/ 	.short	(.L_3 - .L_2)
	.align		4
.L_2:
        /*0010*/ 	.word	index@($__internal_1_$__cuda_sm20_sqrt_rn_f32_slowpath)
        /*0014*/ 	.word	0x00000000


	//----- nvinfo : EIATTR_FRAME_SIZE
	.align		4
.L_3:
        /*0018*/ 	.byte	0x04, 0x11
        /*001a*/ 	.short	(.L_5 - .L_4)
	.align		4
.L_4:
        /*001c*/ 	.word	index@($__internal_0_$__cuda_sm20_rcp_rn_f32_slowpath)
        /*0020*/ 	.word	0x00000000


	//----- nvinfo : EIATTR_FRAME_SIZE
	.align		4
.L_5:
        /*0024*/ 	.byte	0x04, 0x11
        /*0026*/ 	.short	(.L_7 - .L_6)
	.align		4
.L_6:
        /*0028*/ 	.word	index@(_Z15integrateBodiesP6float3S0_S0_S0_f)
        /*002c*/ 	.word	0x00000000


	//----- nvinfo : EIATTR_MIN_STACK_SIZE
	.align		4
.L_7:
        /*0030*/ 	.byte	0x04, 0x12
        /*0032*/ 	.short	(.L_9 - .L_8)
	.align		4
.L_8:
        /*0034*/ 	.word	index@(_Z15integrateBodiesP6float3S0_S0_S0_f)
        /*0038*/ 	.word	0x00000000
.L_9:


//--------------------- .nv.compat                --------------------------
	.section	.nv.compat,"",@"SHT_CUDA_COMPAT_INFO"
	.align	4
        /*0000*/ 	.byte	0x02, 0x09, 0x00, 0x00, 0x02, 0x02, 0x01, 0x00, 0x02, 0x05, 0x05, 0x00, 0x03, 0x07, 0x01, 0x01
        /*0010*/ 	.byte	0x02, 0x03, 0x00, 0x00, 0x02, 0x06, 0x01, 0x00, 0x04, 0x0b, 0x08, 0x00, 0x01, 0x00, 0x00, 0x00
        /*0020*/ 	.byte	0x00, 0x00, 0x00, 0x00


//--------------------- .nv.info._Z15integrateBodiesP6float3S0_S0_S0_f --------------------------
	.section	.nv.info._Z15integrateBodiesP6float3S0_S0_S0_f,"",@"SHT_CUDA_INFO"
	.sectionflags	@""
	.align	4


	//----- nvinfo : EIATTR_CUDA_API_VERSION
	.align		4
        /*0000*/ 	.byte	0x04, 0x37
        /*0002*/ 	.short	(.L_11 - .L_10)
.L_10:
        /*0004*/ 	.word	0x00000082


	//----- nvinfo : EIATTR_KPARAM_INFO
	.align		4
.L_11:
        /*0008*/ 	.byte	0x04, 0x17
        /*000a*/ 	.short	(.L_13 - .L_12)
.L_12:
        /*000c*/ 	.word	0x00000000
        /*0010*/ 	.short	0x0004
        /*0012*/ 	.short	0x0020
        /*0014*/ 	.byte	0x00, 0xf0, 0x11, 0x00


	//----- nvinfo : EIATTR_KPARAM_INFO
	.align		4
.L_13:
        /*0018*/ 	.byte	0x04, 0x17
        /*001a*/ 	.short	(.L_15 - .L_14)
.L_14:
        /*001c*/ 	.word	0x00000000
        /*0020*/ 	.short	0x0003
        /*0022*/ 	.short	0x0018
        /*0024*/ 	.byte	0x00, 0xf5, 0x21, 0x00


	//----- nvinfo : EIATTR_KPARAM_INFO
	.align		4
.L_15:
        /*0028*/ 	.byte	0x04, 0x17
        /*002a*/ 	.short	(.L_17 - .L_16)
.L_16:
        /*002c*/ 	.word	0x00000000
        /*0030*/ 	.short	0x0002
        /*0032*/ 	.short	0x0010
        /*0034*/ 	.byte	0x00, 0xf5, 0x21, 0x00


	//----- nvinfo : EIATTR_KPARAM_INFO
	.align		4
.L_17:
        /*0038*/ 	.byte	0x04, 0x17
        /*003a*/ 	.short	(.L_19 - .L_18)
.L_18:
        /*003c*/ 	.word	0x00000000
        /*0040*/ 	.short	0x0001
        /*0042*/ 	.short	0x0008
        /*0044*/ 	.byte	0x00, 0xf5, 0x21, 0x00


	//----- nvinfo : EIATTR_KPARAM_INFO
	.align		4
.L_19:
        /*0048*/ 	.byte	0x04, 0x17
        /*004a*/ 	.short	(.L_21 - .L_20)
.L_20:
        /*004c*/ 	.word	0x00000000
        /*0050*/ 	.short	0x0000
        /*0052*/ 	.short	0x0000
        /*0054*/ 	.byte	0x00, 0xf5, 0x21, 0x00


	//----- nvinfo : EIATTR_SPARSE_MMA_MASK
	.align		4
.L_21:
        /*0058*/ 	.byte	0x03, 0x50
        /*005a*/ 	.short	0x0000


	//----- nvinfo : EIATTR_MAXREG_COUNT
	.align		4
        /*005c*/ 	.byte	0x03, 0x1b
        /*005e*/ 	.short	0x00ff


	//----- nvinfo : EIATTR_MERCURY_ISA_VERSION
	.align		4
        /*0060*/ 	.byte	0x03, 0x5f
        /*0062*/ 	.short	0x0101


	//----- nvinfo : EIATTR_VRC_CTA_INIT_COUNT
	.align		4
        /*0064*/ 	.byte	0x02, 0x4a
	.zero		1
	.zero		1


	//----- nvinfo : EIATTR_EXIT_INSTR_OFFSETS
	.align		4
        /*0068*/ 	.byte	0x04, 0x1c
        /*006a*/ 	.short	(.L_23 - .L_22)


	//   ....[0]....
.L_22:
        /*006c*/ 	.word	0x00000df0


	//----- nvinfo : EIATTR_CRS_STACK_SIZE
	.align		4
.L_23:
        /*0070*/ 	.byte	0x04, 0x1e
        /*0072*/ 	.short	(.L_25 - .L_24)
.L_24:
        /*0074*/ 	.word	0x00000000


	//----- nvinfo : EIATTR_CBANK_PARAM_SIZE
	.align		4
.L_25:
        /*0078*/ 	.byte	0x03, 0x19
        /*007a*/ 	.short	0x0024


	//----- nvinfo : EIATTR_PARAM_CBANK
	.align		4
        /*007c*/ 	.byte	0x04, 0x0a
        /*007e*/ 	.short	(.L_27 - .L_26)
	.align		4
.L_26:
        /*0080*/ 	.word	index@(.nv.constant0._Z15integrateBodiesP6float3S0_S0_S0_f)
        /*0084*/ 	.short	0x0380
        /*0086*/ 	.short	0x0024


	//----- nvinfo : EIATTR_SW_WAR
	.align		4
.L_27:
        /*0088*/ 	.byte	0x04, 0x36
        /*008a*/ 	.short	(.L_29 - .L_28)
.L_28:
        /*008c*/ 	.word	0x00000008
.L_29:


//--------------------- .nv.callgraph             --------------------------
	.section	.nv.callgraph,"",@"SHT_CUDA_CALLGRAPH"
	.align	4
	.sectionentsize	8
	.align		4
        /*0000*/ 	.word	0x00000000
	.align		4
        /*0004*/ 	.word	0xffffffff
	.align		4
        /*0008*/ 	.word	0x00000000
	.align		4
        /*000c*/ 	.word	0xfffffffe
	.align		4
        /*0010*/ 	.word	0x00000000
	.align		4
        /*0014*/ 	.word	0xfffffffd
	.align		4
        /*0018*/ 	.word	0x00000000
	.align		4
        /*001c*/ 	.word	0xfffffffc


//--------------------- .text._Z15integrateBodiesP6float3S0_S0_S0_f --------------------------
	.section	.text._Z15integrateBodiesP6float3S0_S0_S0_f,"ax",@progbits
	.align	128
        .global         _Z15integrateBodiesP6float3S0_S0_S0_f
        .type           _Z15integrateBodiesP6float3S0_S0_S0_f,@function
        .size           _Z15integrateBodiesP6float3S0_S0_S0_f,(.L_x_31 - _Z15integrateBodiesP6float3S0_S0_S0_f)
        .other          _Z15integrateBodiesP6float3S0_S0_S0_f,@"STO_CUDA_ENTRY STV_DEFAULT"
_Z15integrateBodiesP6float3S0_S0_S0_f:
.text._Z15integrateBodiesP6float3S0_S0_S0_f:
[----:B------:R-:W-:Y:S01]  /*0000*/  LDC R1, c[0x0][0x37c] ;  /* 0x0000df00ff017b82 */ /* 0x000fe20000000800 */
[----:B------:R-:W0:Y:S07]  /*0010*/  S2R R0, SR_TID.X ;  /* 0x0000000000007919 */ /* 0x000e2e0000002100 */
[----:B------:R-:W0:Y:S01]  /*0020*/  S2UR UR6, SR_CTAID.X ;  /* 0x00000000000679c3 */ /* 0x000e220000002500 */
[----:B------:R-:W1:Y:S07]  /*0030*/  LDCU.64 UR4, c[0x0][0x358] ;  /* 0x00006b00ff0477ac */ /* 0x000e6e0008000a00 */
[----:B------:R-:W0:Y:S08]  /*0040*/  LDC R9, c[0x0][0x360] ;  /* 0x0000d800ff097b82 */ /* 0x000e300000000800 */
[----:B------:R-:W2:Y:S08]  /*0050*/  LDC.64 R10, c[0x0][0x390] ;  /* 0x0000e400ff0a7b82 */ /* 0x000eb00000000a00 */
[----:B------:R-:W3:Y:S01]  /*0060*/  LDC.64 R12, c[0x0][0x390] ;  /* 0x0000e400ff0c7b82 */ /* 0x000ee20000000a00 */
[----:B0-----:R-:W-:-:S04]  /*0070*/  IMAD R9, R9, UR6, R0 ;  /* 0x0000000609097c24 */ /* 0x001fc8000f8e0200 */
[----:B--2---:R-:W-:-:S05]  /*0080*/  IMAD.WIDE R10, R9, 0xc, R10 ;  /* 0x0000000c090a7825 */ /* 0x004fca00078e020a */
[----:B-1----:R-:W2:Y:S04]  /*0090*/  LDG.E R8, desc[UR4][R10.64+0x4] ;  /* 0x000004040a087981 */ /* 0x002ea8000c1e1900 */
[----:B---3--:R-:W2:Y:S04]  /*00a0*/  LDG.E R3, desc[UR4][R12.64+0x4] ;  /* 0x000004040c037981 */ /* 0x008ea8000c1e1900 */
[----:B------:R-:W3:Y:S04]  /*00b0*/  LDG.E R4, desc[UR4][R12.64] ;  /* 0x000000040c047981 */ /* 0x000ee8000c1e1900 */
[----:B------:R-:W3:Y:S04]  /*00c0*/  LDG.E R7, desc[UR4][R10.64] ;  /* 0x000000040a077981 */ /* 0x000ee8000c1e1900 */
[----:B------:R-:W4:Y:S04]  /*00d0*/  LDG.E R6, desc[UR4][R10.64+0x8] ;  /* 0x000008040a067981 */ /* 0x000f28000c1e1900 */
[----:B------:R-:W4:Y:S01]  /*00e0*/  LDG.E R5, desc[UR4][R12.64+0x8] ;  /* 0x000008040c057981 */ /* 0x000f22000c1e1900 */
[----:B------:R-:W-:Y:S01]  /*00f0*/  UMOV UR6, 0xa0b5ed8d ;  /* 0xa0b5ed8d00067882 */ /* 0x000fe20000000000 */
[----:B------:R-:W-:Y:S01]  /*0100*/  UMOV UR7, 0x3eb0c6f7 ;  /* 0x3eb0c6f700077882 */ /* 0x000fe20000000000 */
[----:B------:R-:W-:Y:S01]  /*0110*/  BSSY.RECONVERGENT B0, `(.L_x_0) ;  /* 0x0000016000007945 */ /* 0x000fe20003800200 */
[----:B--2---:R-:W-:-:S04]  /*0120*/  FADD R3, -R8, R3 ;  /* 0x0000000308037221 */ /* 0x004fc80000000100 */
[----:B------:R-:W-:Y:S01]  /*0130*/  FMUL R15, R3, R3 ;  /* 0x00000003030f7220 */ /* 0x000fe20000400000 */
[----:B---3--:R-:W-:-:S04]  /*0140*/  FADD R4, -R7, R4 ;  /* 0x0000000407047221 */ /* 0x008fc80000000100 */
[----:B------:R-:W-:Y:S01]  /*0150*/  FFMA R15, R4, R4, R15 ;  /* 0x00000004040f7223 */ /* 0x000fe2000000000f */
[----:B----4-:R-:W-:-:S04]  /*0160*/  FADD R2, -R6, R5 ;  /* 0x0000000506027221 */ /* 0x010fc80000000100 */
[----:B------:R-:W-:-:S04]  /*0170*/  FFMA R0, R2, R2, R15 ;  /* 0x0000000202007223 */ /* 0x000fc8000000000f */
[----:B------:R-:W0:Y:S02]  /*0180*/  F2F.F64.F32 R14, R0 ;  /* 0x00000000000e7310 */ /* 0x000e240000201800 */
[----:B0-----:R-:W-:-:S10]  /*0190*/  DADD R14, R14, UR6 ;  /* 0x000000060e0e7e29 */ /* 0x001fd40008000000 */
[----:B------:R-:W0:Y:S02]  /*01a0*/  F2F.F32.F64 R14, R14 ;  /* 0x0000000e000e7310 */ /* 0x000e240000301000 */
[----:B0-----:R-:W-:-:S06]  /*01b0*/  IADD3 R10, PT, PT, R14, -0xd000000, RZ ;  /* 0xf30000000e0a7810 */ /* 0x001fcc0007ffe0ff */
[----:B------:R0:W1:Y:S01]  /*01c0*/  MUFU.RSQ R5, R14 ;  /* 0x0000000e00057308 */ /* 0x0000620000001400 */
[----:B------:R-:W-:-:S13]  /*01d0*/  ISETP.GT.U32.AND P0, PT, R10, 0x727fffff, PT ;  /* 0x727fffff0a00780c */ /* 0x000fda0003f04070 */
[----:B0-----:R-:W-:Y:S05]  /*01e0*/  @!P0 BRA `(.L_x_1) ;  /* 0x0000000000108947 */ /* 0x001fea0003800000 */
[----:B------:R-:W-:Y:S02]  /*01f0*/  MOV R0, R14 ;  /* 0x0000000e00007202 */ /* 0x000fe40000000f00 */
[----:B------:R-:W-:-:S07]  /*0200*/  MOV R12, 0x220 ;  /* 0x00000220000c7802 */ /* 0x000fce0000000f00 */
[----:B-1----:R-:W-:Y:S05]  /*0210*/  CALL.REL.NOINC `($__internal_1_$__cuda_sm20_sqrt_rn_f32_slowpath) ;  /* 0x0000000c00cc7944 */ /* 0x002fea0003c00000 */
[----:B------:R-:W-:Y:S05]  /*0220*/  BRA `(.L_x_2) ;  /* 0x0000000000107947 */ /* 0x000fea0003800000 */
.L_x_1:
[----:B-1----:R-:W-:Y:S01]  /*0230*/  FMUL.FTZ R11, R14, R5 ;  /* 0x000000050e0b7220 */ /* 0x002fe20000410000 */
[----:B------:R-:W-:-:S03]  /*0240*/  FMUL.FTZ R5, R5, 0.5 ;  /* 0x3f00000005057820 */ /* 0x000fc60000410000 */
[----:B------:R-:W-:-:S04]  /*0250*/  FFMA R0, -R11, R11, R14 ;  /* 0x0000000b0b007223 */ /* 0x000fc8000000010e */
[----:B------:R-:W-:-:S07]  /*0260*/  FFMA R0, R0, R5, R11 ;  /* 0x0000000500007223 */ /* 0x000fce000000000b */
.L_x_2:
[----:B------:R-:W-:Y:S05]  /*0270*/  BSYNC.RECONVERGENT B0 ;  /* 0x0000000000007941 */ /* 0x000fea0003800200 */
.L_x_0:
[----:B------:R-:W-:Y:S01]  /*0280*/  IADD3 R5, PT, PT, R0, 0x1800000, RZ ;  /* 0x0180000000057810 */ /* 0x000fe20007ffe0ff */
[----:B------:R-:W-:Y:S03]  /*0290*/  BSSY.RECONVERGENT B0, `(.L_x_3) ;  /* 0x000000c000007945 */ /* 0x000fe60003800200 */
[----:B------:R-:W-:-:S04]  /*02a0*/  LOP3.LUT R5, R5, 0x7f800000, RZ, 0xc0, !PT ;  /* 0x7f80000005057812 */ /* 0x000fc800078ec0ff */
[----:B------:R-:W-:-:S13]  /*02b0*/  ISETP.GT.U32.AND P0, PT, R5, 0x1ffffff, PT ;  /* 0x01ffffff0500780c */ /* 0x000fda0003f04070 */
[----:B------:R-:W-:Y:S05]  /*02c0*/  @P0 BRA `(.L_x_4) ;  /* 0x0000000000100947 */ /* 0x000fea0003800000 */
[----:B------:R-:W-:-:S07]  /*02d0*/  MOV R12, 0x2f0 ;  /* 0x000002f0000c7802 */ /* 0x000fce0000000f00 */
[----:B------:R-:W-:Y:S05]  /*02e0*/  CALL.REL.NOINC `($__internal_0_$__cuda_sm20_rcp_rn_f32_slowpath) ;  /* 0x0000000800c47944 */ /* 0x000fea0003c00000 */
[----:B------:R-:W-:Y:S01]  /*02f0*/  MOV R16, R0 ;  /* 0x0000000000107202 */ /* 0x000fe20000000f00 */
[----:B------:R-:W-:Y:S06]  /*0300*/  BRA `(.L_x_5) ;  /* 0x0000000000107947 */ /* 0x000fec0003800000 */
.L_x_4:
[----:B------:R-:W0:Y:S02]  /*0310*/  MUFU.RCP R5, R0 ;  /* 0x0000000000057308 */ /* 0x000e240000001000 */
[----:B0-----:R-:W-:-:S04]  /*0320*/  FFMA R10, R5, R0, -1 ;  /* 0xbf800000050a7423 */ /* 0x001fc80000000000 */
[----:B------:R-:W-:-:S04]  /*0330*/  FADD.FTZ R10, -R10, -RZ ;  /* 0x800000ff0a0a7221 */ /* 0x000fc80000010100 */
[----:B------:R-:W-:-:S07]  /*0340*/  FFMA R16, R5, R10, R5 ;  /* 0x0000000a05107223 */ /* 0x000fce0000000005 */
.L_x_5:
[----:B------:R-:W-:Y:S05]  /*0350*/  BSYNC.RECONVERGENT B0 ;  /* 0x0000000000007941 */ /* 0x000fea0003800200 */
.L_x_3:
[----:B------:R-:W0:Y:S02]  /*0360*/  LDC.64 R14, c[0x0][0x390] ;  /* 0x0000e400ff0e7b82 */ /* 0x000e240000000a00 */
[----:B0-----:R-:W2:Y:S04]  /*0370*/  LDG.E R5, desc[UR4][R14.64+0x10] ;  /* 0x000010040e057981 */ /* 0x001ea8000c1e1900 */
[----:B------:R-:W3:Y:S04]  /*0380*/  LDG.E R0, desc[UR4][R14.64+0xc] ;  /* 0x00000c040e007981 */ /* 0x000ee8000c1e1900 */
[----:B------:R0:W4:Y:S01]  /*0390*/  LDG.E R13, desc[UR4][R14.64+0x14] ;  /* 0x000014040e0d7981 */ /* 0x000122000c1e1900 */
[----:B------:R-:W-:Y:S01]  /*03a0*/  UMOV UR6, 0xa0b5ed8d ;  /* 0xa0b5ed8d00067882 */ /* 0x000fe20000000000 */
[----:B------:R-:W-:Y:S01]  /*03b0*/  UMOV UR7, 0x3eb0c6f7 ;  /* 0x3eb0c6f700077882 */ /* 0x000fe20000000000 */
[----:B------:R-:W-:Y:S01]  /*03c0*/  BSSY.RECONVERGENT B0, `(.L_x_6) ;  /* 0x000001b000007945 */ /* 0x000fe20003800200 */
[----:B0-----:R-:W-:-:S04]  /*03d0*/  FMUL R15, R16, R16 ;  /* 0x00000010100f7220 */ /* 0x001fc80000400000 */
[----:B------:R-:W-:-:S04]  /*03e0*/  FMUL R15, R15, R16 ;  /* 0x000000100f0f7220 */ /* 0x000fc80000400000 */
[-C--:B------:R-:W-:Y:S01]  /*03f0*/  FFMA R4, R4, R15.reuse, RZ ;  /* 0x0000000f04047223 */ /* 0x080fe200000000ff */
[-C--:B------:R-:W-:Y:S01]  /*0400*/  FFMA R3, R3, R15.reuse, RZ ;  /* 0x0000000f03037223 */ /* 0x080fe200000000ff */
[----:B------:R-:W-:Y:S01]  /*0410*/  FFMA R2, R2, R15, RZ ;  /* 0x0000000f02027223 */ /* 0x000fe200000000ff */
[----:B--2---:R-:W-:Y:S01]  /*0420*/  FADD R10, -R8, R5 ;  /* 0x00000005080a7221 */ /* 0x004fe20000000100 */
[----:B---3--:R-:W-:-:S03]  /*0430*/  FADD R11, -R7, R0 ;  /* 0x00000000070b7221 */ /* 0x008fc60000000100 */
[----:B------:R-:W-:Y:S01]  /*0440*/  FMUL R0, R10, R10 ;  /* 0x0000000a0a007220 */ /* 0x000fe20000400000 */
[----:B----4-:R-:W-:-:S03]  /*0450*/  FADD R5, -R6, R13 ;  /* 0x0000000d06057221 */ /* 0x010fc60000000100 */
[----:B------:R-:W-:-:S04]  /*0460*/  FFMA R0, R11, R11, R0 ;  /* 0x0000000b0b007223 */ /* 0x000fc80000000000 */
        /* <DEDUP_REMOVED lines=12> */
.L_x_7:
[----:B-1----:R-:W-:Y:S01]  /*0530*/  FMUL.FTZ R13, R12, R17 ;  /* 0x000000110c0d7220 */ /* 0x002fe20000410000 */
[----:B------:R-:W-:-:S03]  /*0540*/  FMUL.FTZ R17, R17, 0.5 ;  /* 0x3f00000011117820 */ /* 0x000fc60000410000 */
[----:B------:R-:W-:-:S04]  /*0550*/  FFMA R0, -R13, R13, R12 ;  /* 0x0000000d0d007223 */ /* 0x000fc8000000010c */
[----:B------:R-:W-:-:S07]  /*0560*/  FFMA R0, R0, R17, R13 ;  /* 0x0000001100007223 */ /* 0x000fce000000000d */
.L_x_8:
[----:B------:R-:W-:Y:S05]  /*0570*/  BSYNC.RECONVERGENT B0 ;  /* 0x0000000000007941 */ /* 0x000fea0003800200 */
.L_x_6:
[----:B------:R-:W-:Y:S01]  /*0580*/  IADD3 R12, PT, PT, R0, 0x1800000, RZ ;  /* 0x01800000000c7810 */ /* 0x000fe20007ffe0ff */
[----:B------:R-:W-:Y:S03]  /*0590*/  BSSY.RECONVERGENT B0, `(.L_x_9) ;  /* 0x000000b000007945 */ /* 0x000fe60003800200 */
[----:B------:R-:W-:-:S04]  /*05a0*/  LOP3.LUT R12, R12, 0x7f800000, RZ, 0xc0, !PT ;  /* 0x7f8000000c0c7812 */ /* 0x000fc800078ec0ff */
[----:B------:R-:W-:-:S13]  /*05b0*/  ISETP.GT.U32.AND P0, PT, R12, 0x1ffffff, PT ;  /* 0x01ffffff0c00780c */ /* 0x000fda0003f04070 */
[----:B------:R-:W-:Y:S05]  /*05c0*/  @P0 BRA `(.L_x_10) ;  /* 0x00000000000c0947 */ /* 0x000fea0003800000 */
[----:B------:R-:W-:-:S07]  /*05d0*/  MOV R12, 0x5f0 ;  /* 0x000005f0000c7802 */ /* 0x000fce0000000f00 */
[----:B------:R-:W-:Y:S05]  /*05e0*/  CALL.REL.NOINC `($__internal_0_$__cuda_sm20_rcp_rn_f32_slowpath) ;  /* 0x0000000800047944 */ /* 0x000fea0003c00000 */
[----:B------:R-:W-:Y:S05]  /*05f0*/  BRA `(.L_x_11) ;  /* 0x0000000000107947 */ /* 0x000fea0003800000 */
.L_x_10:
[----:B------:R-:W0:Y:S02]  /*0600*/  MUFU.RCP R13, R0 ;  /* 0x00000000000d7308 */ /* 0x000e240000001000 */
[----:B0-----:R-:W-:-:S04]  /*0610*/  FFMA R12, R13, R0, -1 ;  /* 0xbf8000000d0c7423 */ /* 0x001fc80000000000 */
[----:B------:R-:W-:-:S04]  /*0620*/  FADD.FTZ R12, -R12, -RZ ;  /* 0x800000ff0c0c7221 */ /* 0x000fc80000010100 */
[----:B------:R-:W-:-:S07]  /*0630*/  FFMA R0, R13, R12, R13 ;  /* 0x0000000c0d007223 */ /* 0x000fce000000000d */
.L_x_11:
[----:B------:R-:W-:Y:S05]  /*0640*/  BSYNC.RECONVERGENT B0 ;  /* 0x0000000000007941 */ /* 0x000fea0003800200 */
.L_x_9:
        /* <DEDUP_REMOVED lines=9> */
[-C--:B------:R-:W-:Y:S01]  /*06e0*/  FFMA R11, R11, R15.reuse, R4 ;  /* 0x0000000f0b0b7223 */ /* 0x080fe20000000004 */
[-C--:B------:R-:W-:Y:S01]  /*06f0*/  FFMA R10, R10, R15.reuse, R3 ;  /* 0x0000000f0a0a7223 */ /* 0x080fe20000000003 */
[----:B------:R-:W-:Y:S01]  /*0700*/  FFMA R2, R5, R15, R2 ;  /* 0x0000000f05027223 */ /* 0x000fe20000000002 */
        /* <DEDUP_REMOVED lines=17> */
.L_x_13:
[----:B-1----:R-:W-:Y:S01]  /*0820*/  FMUL.FTZ R3, R12, R17 ;  /* 0x000000110c037220 */ /* 0x002fe20000410000 */
[----:B------:R-:W-:-:S03]  /*0830*/  FMUL.FTZ R17, R17, 0.5 ;  /* 0x3f00000011117820 */ /* 0x000fc60000410000 */
[----:B------:R-:W-:-:S04]  /*0840*/  FFMA R0, -R3, R3, R12 ;  /* 0x0000000303007223 */ /* 0x000fc8000000010c */
[----:B------:R-:W-:-:S07]  /*0850*/  FFMA R0, R0, R17, R3 ;  /* 0x0000001100007223 */ /* 0x000fce0000000003 */
.L_x_14:
[----:B------:R-:W-:Y:S05]  /*0860*/  BSYNC.RECONVERGENT B0 ;  /* 0x0000000000007941 */ /* 0x000fea0003800200 */
.L_x_12:
        /* <DEDUP_REMOVED lines=8> */
.L_x_16:
[----:B------:R-:W0:Y:S02]  /*08f0*/  MUFU.RCP R3, R0 ;  /* 0x0000000000037308 */ /* 0x000e240000001000 */
[----:B0-----:R-:W-:-:S04]  /*0900*/  FFMA R4, R3, R0, -1 ;  /* 0xbf80000003047423 */ /* 0x001fc80000000000 */
[----:B------:R-:W-:-:S04]  /*0910*/  FADD.FTZ R4, -R4, -RZ ;  /* 0x800000ff04047221 */ /* 0x000fc80000010100 */
[----:B------:R-:W-:-:S07]  /*0920*/  FFMA R0, R3, R4, R3 ;  /* 0x0000000403007223 */ /* 0x000fce0000000003 */
.L_x_17:
[----:B------:R-:W-:Y:S05]  /*0930*/  BSYNC.RECONVERGENT B0 ;  /* 0x0000000000007941 */ /* 0x000fea0003800200 */
.L_x_15:
        /* <DEDUP_REMOVED lines=29> */
.L_x_19:
[----:B-1----:R-:W-:Y:S01]  /*0b10*/  FMUL.FTZ R13, R12, R17 ;  /* 0x000000110c0d7220 */ /* 0x002fe20000410000 */
[----:B------:R-:W-:-:S03]  /*0b20*/  FMUL.FTZ R17, R17, 0.5 ;  /* 0x3f00000011117820 */ /* 0x000fc60000410000 */
[----:B------:R-:W-:-:S04]  /*0b30*/  FFMA R0, -R13, R13, R12 ;  /* 0x0000000d0d007223 */ /* 0x000fc8000000010c */
[----:B------:R-:W-:-:S07]  /*0b40*/  FFMA R0, R0, R17, R13 ;  /* 0x0000001100007223 */ /* 0x000fce000000000d */
.L_x_20:
[----:B------:R-:W-:Y:S05]  /*0b50*/  BSYNC.RECONVERGENT B0 ;  /* 0x0000000000007941 */ /* 0x000fea0003800200 */
.L_x_18:
        /* <DEDUP_REMOVED lines=9> */
.L_x_22:
[----:B------:R-:W0:Y:S02]  /*0bf0*/  MUFU.RCP R13, R0 ;  /* 0x00000000000d7308 */ /* 0x000e240000001000 */
[----:B0-----:R-:W-:-:S04]  /*0c00*/  FFMA R12, R13, R0, -1 ;  /* 0xbf8000000d0c7423 */ /* 0x001fc80000000000 */
[----:B------:R-:W-:-:S04]  /*0c10*/  FADD.FTZ R12, -R12, -RZ ;  /* 0x800000ff0c0c7221 */ /* 0x000fc80000010100 */
[----:B------:R-:W-:-:S07]  /*0c20*/  FFMA R18, R13, R12, R13 ;  /* 0x0000000c0d127223 */ /* 0x000fce000000000d */
.L_x_23:
[----:B------:R-:W-:Y:S05]  /*0c30*/  BSYNC.RECONVERGENT B0 ;  /* 0x0000000000007941 */ /* 0x000fea0003800200 */
.L_x_21:
[----:B------:R-:W0:Y:S01]  /*0c40*/  LDC.64 R16, c[0x0][0x398] ;  /* 0x0000e600ff107b82 */ /* 0x000e220000000a00 */
[----:B------:R-:W1:Y:S07]  /*0c50*/  LDCU UR6, c[0x0][0x3a0] ;  /* 0x00007400ff0677ac */ /* 0x000e6e0008000800 */
[----:B------:R-:W2:Y:S08]  /*0c60*/  LDC.64 R14, c[0x0][0x380] ;  /* 0x0000e000ff0e7b82 */ /* 0x000eb00000000a00 */
[----:B------:R-:W3:Y:S01]  /*0c70*/  LDC.64 R12, c[0x0][0x388] ;  /* 0x0000e200ff0c7b82 */ /* 0x000ee20000000a00 */
[----:B0-----:R-:W-:-:S05]  /*0c80*/  IMAD.WIDE R16, R9, 0xc, R16 ;  /* 0x0000000c09107825 */ /* 0x001fca00078e0210 */
[----:B------:R-:W1:Y:S04]  /*0c90*/  LDG.E R0, desc[UR4][R16.64] ;  /* 0x0000000410007981 */ /* 0x000e68000c1e1900 */
[----:B------:R-:W4:Y:S04]  /*0ca0*/  LDG.E R21, desc[UR4][R16.64+0x4] ;  /* 0x0000040410157981 */ /* 0x000f28000c1e1900 */
[----:B------:R-:W5:Y:S01]  /*0cb0*/  LDG.E R23, desc[UR4][R16.64+0x8] ;  /* 0x0000080410177981 */ /* 0x000f62000c1e1900 */
[----:B------:R-:W-:Y:S01]  /*0cc0*/  FMUL R19, R18, R18 ;  /* 0x0000001212137220 */ /* 0x000fe20000400000 */
[----:B--2---:R-:W-:-:S04]  /*0cd0*/  IMAD.WIDE R14, R9, 0xc, R14 ;  /* 0x0000000c090e7825 */ /* 0x004fc800078e020e */
[----:B------:R-:W-:Y:S01]  /*0ce0*/  FMUL R19, R19, R18 ;  /* 0x0000001213137220 */ /* 0x000fe20000400000 */
[----:B---3--:R-:W-:-:S04]  /*0cf0*/  IMAD.WIDE R12, R9, 0xc, R12 ;  /* 0x0000000c090c7825 */ /* 0x008fc800078e020c */
[-C--:B------:R-:W-:Y:S01]  /*0d00*/  FFMA R11, R4, R19.reuse, R11 ;  /* 0x00000013040b7223 */ /* 0x080fe2000000000b */
[-C--:B------:R-:W-:Y:S01]  /*0d10*/  FFMA R10, R3, R19.reuse, R10 ;  /* 0x00000013030a7223 */ /* 0x080fe2000000000a */
[----:B------:R-:W-:Y:S02]  /*0d20*/  FFMA R2, R5, R19, R2 ;  /* 0x0000001305027223 */ /* 0x000fe40000000002 */
[----:B-1----:R-:W-:Y:S01]  /*0d30*/  FFMA R0, R11, UR6, R0 ;  /* 0x000000060b007c23 */ /* 0x002fe20008000000 */
[----:B----4-:R-:W-:-:S03]  /*0d40*/  FFMA R21, R10, UR6, R21 ;  /* 0x000000060a157c23 */ /* 0x010fc60008000015 */
[----:B------:R-:W-:Y:S01]  /*0d50*/  FFMA R7, R0, UR6, R7 ;  /* 0x0000000600077c23 */ /* 0x000fe20008000007 */
[----:B-----5:R-:W-:Y:S01]  /*0d60*/  FFMA R23, R2, UR6, R23 ;  /* 0x0000000602177c23 */ /* 0x020fe20008000017 */
[----:B------:R-:W-:-:S03]  /*0d70*/  FFMA R3, R21, UR6, R8 ;  /* 0x0000000615037c23 */ /* 0x000fc60008000008 */
[----:B------:R-:W-:Y:S01]  /*0d80*/  STG.E desc[UR4][R14.64], R7 ;  /* 0x000000070e007986 */ /* 0x000fe2000c101904 */
[----:B------:R-:W-:-:S03]  /*0d90*/  FFMA R5, R23, UR6, R6 ;  /* 0x0000000617057c23 */ /* 0x000fc60008000006 */
[----:B------:R-:W-:Y:S04]  /*0da0*/  STG.E desc[UR4][R14.64+0x4], R3 ;  /* 0x000004030e007986 */ /* 0x000fe8000c101904 */
[----:B------:R-:W-:Y:S04]  /*0db0*/  STG.E desc[UR4][R14.64+0x8], R5 ;  /* 0x000008050e007986 */ /* 0x000fe8000c101904 */
[----:B------:R-:W-:Y:S04]  /*0dc0*/  STG.E desc[UR4][R12.64], R0 ;  /* 0x000000000c007986 */ /* 0x000fe8000c101904 */
[----:B------:R-:W-:Y:S04]  /*0dd0*/  STG.E desc[UR4][R12.64+0x4], R21 ;  /* 0x000004150c007986 */ /* 0x000fe8000c101904 */
[----:B------:R-:W-:Y:S01]  /*0de0*/  STG.E desc[UR4][R12.64+0x8], R23 ;  /* 0x000008170c007986 */ /* 0x000fe2000c101904 */
[----:B------:R-:W-:Y:S05]  /*0df0*/  EXIT ;  /* 0x000000000000794d */ /* 0x000fea0003800000 */
        .weak           $__internal_0_$__cuda_sm20_rcp_rn_f32_slowpath
        .type           $__internal_0_$__cuda_sm20_rcp_rn_f32_slowpath,@function
        .size           $__internal_0_$__cuda_sm20_rcp_rn_f32_slowpath,($__internal_1_$__cuda_sm20_sqrt_rn_f32_slowpath - $__internal_0_$__cuda_sm20_rcp_rn_f32_slowpath)
$__internal_0_$__cuda_sm20_rcp_rn_f32_slowpath:
[----:B------:R-:W-:Y:S01]  /*0e00*/  SHF.L.U32 R13, R0, 0x1, RZ ;  /* 0x00000001000d7819 */ /* 0x000fe200000006ff */
[----:B------:R-:W-:Y:S03]  /*0e10*/  BSSY.RECONVERGENT B1, `(.L_x_24) ;  /* 0x0000030000017945 */ /* 0x000fe60003800200 */
[----:B------:R-:W-:-:S04]  /*0e20*/  SHF.R.U32.HI R13, RZ, 0x18, R13 ;  /* 0x00000018ff0d7819 */ /* 0x000fc8000001160d */
[----:B------:R-:W-:-:S13]  /*0e30*/  ISETP.NE.U32.AND P0, PT, R13, RZ, PT ;  /* 0x000000ff0d00720c */ /* 0x000fda0003f05070 */
[----:B------:R-:W-:Y:S05]  /*0e40*/  @P0 BRA `(.L_x_25) ;  /* 0x0000000000280947 */ /* 0x000fea0003800000 */
[----:B------:R-:W-:-:S04]  /*0e50*/  SHF.L.U32 R13, R0, 0x1, RZ ;  /* 0x00000001000d7819 */ /* 0x000fc800000006ff */
[----:B------:R-:W-:-:S13]  /*0e60*/  ISETP.NE.AND P0, PT, R13, RZ, PT ;  /* 0x000000ff0d00720c */ /* 0x000fda0003f05270 */
[----:B------:R-:W-:Y:S01]  /*0e70*/  @P0 FFMA R13, R0, 1.84467440737095516160e+19, RZ ;  /* 0x5f800000000d0823 */ /* 0x000fe200000000ff */
[----:B------:R-:W-:Y:S08]  /*0e80*/  @!P0 MUFU.RCP R15, R0 ;  /* 0x00000000000f8308 */ /* 0x000ff00000001000 */
[----:B------:R-:W0:Y:S02]  /*0e90*/  @P0 MUFU.RCP R14, R13 ;  /* 0x0000000d000e0308 */ /* 0x000e240000001000 */
[----:B0-----:R-:W-:-:S04]  /*0ea0*/  @P0 FFMA R16, R13, R14, -1 ;  /* 0xbf8000000d100423 */ /* 0x001fc8000000000e */
[----:B------:R-:W-:-:S04]  /*0eb0*/  @P0 FADD.FTZ R17, -R16, -RZ ;  /* 0x800000ff10110221 */ /* 0x000fc80000010100 */
[----:B------:R-:W-:-:S04]  /*0ec0*/  @P0 FFMA R14, R14, R17, R14 ;  /* 0x000000110e0e0223 */ /* 0x000fc8000000000e */
[----:B------:R-:W-:Y:S01]  /*0ed0*/  @P0 FFMA R15, R14, 1.84467440737095516160e+19, RZ ;  /* 0x5f8000000e0f0823 */ /* 0x000fe200000000ff */
[----:B------:R-:W-:Y:S06]  /*0ee0*/  BRA `(.L_x_26) ;  /* 0x0000000000887947 */ /* 0x000fec0003800000 */
.L_x_25:
[----:B------:R-:W-:-:S04]  /*0ef0*/  IADD3 R14, PT, PT, R13, -0xfd, RZ ;  /* 0xffffff030d0e7810 */ /* 0x000fc80007ffe0ff */
[----:B------:R-:W-:-:S13]  /*0f00*/  ISETP.GT.U32.AND P0, PT, R14, 0x1, PT ;  /* 0x000000010e00780c */ /* 0x000fda0003f04070 */
[----:B------:R-:W-:Y:S05]  /*0f10*/  @P0 BRA `(.L_x_27) ;  /* 0x0000000000780947 */ /* 0x000fea0003800000 */
[----:B------:R-:W-:Y:S01]  /*0f20*/  LOP3.LUT R25, R0, 0x7fffff, RZ, 0xc0, !PT ;  /* 0x007fffff00197812 */ /* 0x000fe200078ec0ff */
[----:B------:R-:W-:Y:S01]  /*0f30*/  HFMA2 R17, -RZ, RZ, 0, 1.78813934326171875e-07 ;  /* 0x00000003ff117431 */ /* 0x000fe200000001ff */
[----:B------:R-:W-:Y:S02]  /*0f40*/  IADD3 R13, PT, PT, R13, -0xfc, RZ ;  /* 0xffffff040d0d7810 */ /* 0x000fe40007ffe0ff */
[----:B------:R-:W-:-:S04]  /*0f50*/  LOP3.LUT R25, R25, 0x3f800000, RZ, 0xfc, !PT ;  /* 0x3f80000019197812 */ /* 0x000fc800078efcff */
[----:B------:R-:W0:Y:S01]  /*0f60*/  MUFU.RCP R16, R25 ;  /* 0x0000001900107308 */ /* 0x000e220000001000 */
[----:B------:R-:W-:Y:S01]  /*0f70*/  SHF.L.U32 R17, R17, R14, RZ ;  /* 0x0000000e11117219 */ /* 0x000fe200000006ff */
[----:B0-----:R-:W-:-:S04]  /*0f80*/  FFMA R23, R25, R16, -1 ;  /* 0xbf80000019177423 */ /* 0x001fc80000000010 */
[----:B------:R-:W-:-:S04]  /*0f90*/  FADD.FTZ R23, -R23, -RZ ;  /* 0x800000ff17177221 */ /* 0x000fc80000010100 */
[CCC-:B------:R-:W-:Y:S01]  /*0fa0*/  FFMA.RM R15, R16.reuse, R23.reuse, R16.reuse ;  /* 0x00000017100f7223 */ /* 0x1c0fe20000004010 */
[----:B------:R-:W-:-:S04]  /*0fb0*/  FFMA.RP R16, R16, R23, R16 ;  /* 0x0000001710107223 */ /* 0x000fc80000008010 */
[C---:B------:R-:W-:Y:S02]  /*0fc0*/  LOP3.LUT R18, R15.reuse, 0x7fffff, RZ, 0xc0, !PT ;  /* 0x007fffff0f127812 */ /* 0x040fe400078ec0ff */
[----:B------:R-:W-:Y:S02]  /*0fd0*/  FSETP.NEU.FTZ.AND P0, PT, R15, R16, PT ;  /* 0x000000100f00720b */ /* 0x000fe40003f1d000 */
[----:B------:R-:W-:Y:S02]  /*0fe0*/  LOP3.LUT R18, R18, 0x800000, RZ, 0xfc, !PT ;  /* 0x0080000012127812 */ /* 0x000fe400078efcff */
[----:B------:R-:W-:Y:S02]  /*0ff0*/  SEL R15, RZ, 0xffffffff, !P0 ;  /* 0xffffffffff0f7807 */ /* 0x000fe40004000000 */
[----:B------:R-:W-:Y:S02]  /*1000*/  LOP3.LUT R17, R17, R18, RZ, 0xc0, !PT ;  /* 0x0000001211117212 */ /* 0x000fe400078ec0ff */
[----:B------:R-:W-:-:S02]  /*1010*/  IADD3 R15, PT, PT, -R15, RZ, RZ ;  /* 0x000000ff0f0f7210 */ /* 0x000fc40007ffe1ff */
[-C--:B------:R-:W-:Y:S02]  /*1020*/  SHF.R.U32.HI R17, RZ, R14.reuse, R17 ;  /* 0x0000000eff117219 */ /* 0x080fe40000011611 */
[--C-:B------:R-:W-:Y:S02]  /*1030*/  LOP3.LUT P1, RZ, R15, R14, R18.reuse, 0xf8, !PT ;  /* 0x0000000e0fff7212 */ /* 0x100fe4000782f812 */
[C---:B------:R-:W-:Y:S02]  /*1040*/  LOP3.LUT P0, RZ, R17.reuse, 0x1, RZ, 0xc0, !PT ;  /* 0x0000000111ff7812 */ /* 0x040fe4000780c0ff */
[----:B------:R-:W-:Y:S02]  /*1050*/  LOP3.LUT P2, RZ, R17, 0x2, RZ, 0xc0, !PT ;  /* 0x0000000211ff7812 */ /* 0x000fe4000784c0ff */
[----:B------:R-:W-:Y:S02]  /*1060*/  SHF.R.U32.HI R13, RZ, R13, R18 ;  /* 0x0000000dff0d7219 */ /* 0x000fe40000011612 */
[----:B------:R-:W-:-:S02]  /*1070*/  PLOP3.LUT P0, PT, P0, P1, P2, 0xe0, 0x0 ;  /* 0x000000000000781c */ /* 0x000fc40000703c20 */
[----:B------:R-:W-:Y:S02]  /*1080*/  LOP3.LUT P1, RZ, R0, 0x7fffff, RZ, 0xc0, !PT ;  /* 0x007fffff00ff7812 */ /* 0x000fe4000782c0ff */
[----:B------:R-:W-:-:S04]  /*1090*/  SEL R14, RZ, 0x1, !P0 ;  /* 0x00000001ff0e7807 */ /* 0x000fc80004000000 */
[----:B------:R-:W-:-:S04]  /*10a0*/  IADD3 R14, PT, PT, -R14, RZ, RZ ;  /* 0x000000ff0e0e7210 */ /* 0x000fc80007ffe1ff */
[----:B------:R-:W-:-:S13]  /*10b0*/  ISETP.GE.AND P0, PT, R14, RZ, PT ;  /* 0x000000ff0e00720c */ /* 0x000fda0003f06270 */
[----:B------:R-:W-:-:S04]  /*10c0*/  @!P0 IADD3 R13, PT, PT, R13, 0x1, RZ ;  /* 0x000000010d0d8810 */ /* 0x000fc80007ffe0ff */
[----:B------:R-:W-:-:S04]  /*10d0*/  @!P1 SHF.L.U32 R13, R13, 0x1, RZ ;  /* 0x000000010d0d9819 */ /* 0x000fc800000006ff */
[----:B------:R-:W-:Y:S01]  /*10e0*/  LOP3.LUT R15, R13, 0x80000000, R0, 0xf8, !PT ;  /* 0x800000000d0f7812 */ /* 0x000fe200078ef800 */
[----:B------:R-:W-:Y:S06]  /*10f0*/  BRA `(.L_x_26) ;  /* 0x0000000000047947 */ /* 0x000fec0003800000 */
.L_x_27:
[----:B------:R0:W1:Y:S02]  /*1100*/  MUFU.RCP R15, R0 ;  /* 0x00000000000f7308 */ /* 0x0000640000001000 */
.L_x_26:
[----:B------:R-:W-:Y:S05]  /*1110*/  BSYNC.RECONVERGENT B1 ;  /* 0x0000000000017941 */ /* 0x000fea0003800200 */
.L_x_24:
[----:B------:R-:W-:Y:S01]  /*1120*/  HFMA2 R13, -RZ, RZ, 0, 0 ;  /* 0x00000000ff0d7431 */ /* 0x000fe200000001ff */
[----:B01----:R-:W-:-:S03]  /*1130*/  MOV R0, R15 ;  /* 0x0000000f00007202 */ /* 0x003fc60000000f00 */
[----:B------:R-:W-:Y:S05]  /*1140*/  RET.REL.NODEC R12 `(_Z15integrateBodiesP6float3S0_S0_S0_f) ;  /* 0xffffffec0cac7950 */ /* 0x000fea0003c3ffff */
        .weak           $__internal_1_$__cuda_sm20_sqrt_rn_f32_slowpath
        .type           $__internal_1_$__cuda_sm20_sqrt_rn_f32_slowpath,@function
        .size           $__internal_1_$__cuda_sm20_sqrt_rn_f32_slowpath,(.L_x_31 - $__internal_1_$__cuda_sm20_sqrt_rn_f32_slowpath)
$__internal_1_$__cuda_sm20_sqrt_rn_f32_slowpath:
[----:B------:R-:W-:-:S13]  /*1150*/  LOP3.LUT P0, RZ, R0, 0x7fffffff, RZ, 0xc0, !PT ;  /* 0x7fffffff00ff7812 */ /* 0x000fda000780c0ff */
[----:B------:R-:W-:Y:S01]  /*1160*/  @!P0 MOV R13, R0 ;  /* 0x00000000000d8202 */ /* 0x000fe20000000f00 */
[----:B------:R-:W-:Y:S06]  /*1170*/  @!P0 BRA `(.L_x_28) ;  /* 0x0000000000408947 */ /* 0x000fec0003800000 */
[----:B------:R-:W-:-:S13]  /*1180*/  FSETP.GEU.FTZ.AND P0, PT, R0, RZ, PT ;  /* 0x000000ff0000720b */ /* 0x000fda0003f1e000 */
[----:B------:R-:W-:Y:S01]  /*1190*/  @!P0 MOV R13, 0x7fffffff ;  /* 0x7fffffff000d8802 */ /* 0x000fe20000000f00 */
[----:B------:R-:W-:Y:S06]  /*11a0*/  @!P0 BRA `(.L_x_28) ;  /* 0x0000000000348947 */ /* 0x000fec0003800000 */
[----:B------:R-:W-:-:S13]  /*11b0*/  FSETP.GTU.FTZ.AND P0, PT, |R0|, +INF , PT ;  /* 0x7f8000000000780b */ /* 0x000fda0003f1c200 */
[----:B------:R-:W-:Y:S01]  /*11c0*/  @P0 FADD.FTZ R13, R0, 1 ;  /* 0x3f800000000d0421 */ /* 0x000fe20000010000 */
[----:B------:R-:W-:Y:S06]  /*11d0*/  @P0 BRA `(.L_x_28) ;  /* 0x0000000000280947 */ /* 0x000fec0003800000 */
[----:B------:R-:W-:-:S13]  /*11e0*/  FSETP.NEU.FTZ.AND P0, PT, |R0|, +INF , PT ;  /* 0x7f8000000000780b */ /* 0x000fda0003f1d200 */
[----:B------:R-:W-:-:S04]  /*11f0*/  @P0 FFMA R16, R0, 1.84467440737095516160e+19, RZ ;  /* 0x5f80000000100823 */ /* 0x000fc800000000ff */
[----:B------:R-:W0:Y:S02]  /*1200*/  @P0 MUFU.RSQ R17, R16 ;  /* 0x0000001000110308 */ /* 0x000e240000001400 */
[----:B0-----:R-:W-:Y:S01]  /*1210*/  @P0 FMUL.FTZ R15, R16, R17 ;  /* 0x00000011100f0220 */ /* 0x001fe20000410000 */
[----:B------:R-:W-:-:S03]  /*1220*/  @P0 FMUL.FTZ R14, R17, 0.5 ;  /* 0x3f000000110e0820 */ /* 0x000fc60000410000 */
[----:B------:R-:W-:-:S04]  /*1230*/  @P0 FADD.FTZ R13, -R15, -RZ ;  /* 0x800000ff0f0d0221 */ /* 0x000fc80000010100 */
[----:B------:R-:W-:Y:S01]  /*1240*/  @P0 FFMA R18, R15, R13, R16 ;  /* 0x0000000d0f120223 */ /* 0x000fe20000000010 */
[----:B------:R-:W-:-:S03]  /*1250*/  @!P0 MOV R13, R0 ;  /* 0x00000000000d8202 */ /* 0x000fc60000000f00 */
[----:B------:R-:W-:-:S04]  /*1260*/  @P0 FFMA R14, R18, R14, R15 ;  /* 0x0000000e120e0223 */ /* 0x000fc8000000000f */
[----:B------:R-:W-:-:S07]  /*1270*/  @P0 FMUL.FTZ R13, R14, 2.3283064365386962891e-10 ;  /* 0x2f8000000e0d0820 */ /* 0x000fce0000410000 */
.L_x_28:
[----:B------:R-:W-:Y:S01]  /*1280*/  MOV R0, R13 ;  /* 0x0000000d00007202 */ /* 0x000fe20000000f00 */
[----:B------:R-:W-:-:S04]  /*1290*/  HFMA2 R13, -RZ, RZ, 0, 0 ;  /* 0x00000000ff0d7431 */ /* 0x000fc800000001ff */
[----:B------:R-:W-:Y:S05]  /*12a0*/  RET.REL.NODEC R12 `(_Z15integrateBodiesP6float3S0_S0_S0_f) ;  /* 0xffffffec0c547950 */ /* 0x000fea0003c3ffff */
.L_x_29:
[----:B------:R-:W-:-:S00]  /*12b0*/  BRA `(.L_x_29) ;  /* 0xfffffffc00fc7947 */ /* 0x000fc0000383ffff */
[----:B------:R-:W-:-:S00]  /*12c0*/  NOP ;  /* 0x0000000000007918 */ /* 0x000fc00000000000 */
        /* <DEDUP_REMOVED lines=11> */
.L_x_31:


//--------------------- .nv.shared.reserved.0     --------------------------
	.section	.nv.shared.reserved.0,"aw",@nobits
	.weak		__nv_reservedSMEM_offset_0_alias
	.size		__nv_reservedSMEM_offset_0_alias, 0, 64
	.other		__nv_reservedSMEM_offset_0_alias,@"STO_CUDA_RESERVED_SHARED STV_DEFAULT"
__nv_reservedSMEM_offset_0_alias:
	.zero		0
	.zero		64


//--------------------- .nv.constant0._Z15integrateBodiesP6float3S0_S0_S0_f --------------------------
	.section	.nv.constant0._Z15integrateBodiesP6float3S0_S0_S0_f,"a",@progbits
	.sectionflags	@""
	.align	4
.nv.constant0._Z15integrateBodiesP6float3S0_S0_S0_f:
	.zero		932


//--------------------- SYMBOLS --------------------------

	.type		.nv.reservedSmem.offset0,@object
	.size		.nv.reservedSmem.offset0,0x4
